//
// Generated by NVIDIA NVVM Compiler
//
// Compiler Build ID: CL-36424714
// Cuda compilation tools, release 13.0, V13.0.88
// Based on NVVM 20.0.0
//

.version 9.0
.target sm_100
.address_size 64

	// .globl	_Z17warpSpecializedTCPK6__halfS1_Pfiii
// _ZZ17warpSpecializedTCPK6__halfS1_PfiiiE2As has been demoted
// _ZZ17warpSpecializedTCPK6__halfS1_PfiiiE2Bs has been demoted
// _ZZ17warpSpecializedTCPK6__halfS1_PfiiiE9readyFlag has been demoted

.visible .entry _Z17warpSpecializedTCPK6__halfS1_Pfiii(
	.param .u64 .ptr .align 1 _Z17warpSpecializedTCPK6__halfS1_Pfiii_param_0,
	.param .u64 .ptr .align 1 _Z17warpSpecializedTCPK6__halfS1_Pfiii_param_1,
	.param .u64 .ptr .align 1 _Z17warpSpecializedTCPK6__halfS1_Pfiii_param_2,
	.param .u32 _Z17warpSpecializedTCPK6__halfS1_Pfiii_param_3,
	.param .u32 _Z17warpSpecializedTCPK6__halfS1_Pfiii_param_4,
	.param .u32 _Z17warpSpecializedTCPK6__halfS1_Pfiii_param_5
)
{
	.reg .pred 	%p<38>;
	.reg .b32 	%r<144>;
	.reg .b32 	%f<51>;
	.reg .b64 	%rd<6>;
	// demoted variable
	.shared .align 2 .b8 _ZZ17warpSpecializedTCPK6__halfS1_PfiiiE2As[16384];
	// demoted variable
	.shared .align 2 .b8 _ZZ17warpSpecializedTCPK6__halfS1_PfiiiE2Bs[16384];
	// demoted variable
	.shared .align 4 .b8 _ZZ17warpSpecializedTCPK6__halfS1_PfiiiE9readyFlag[8];
	ld.param.u32 	%r46, [_Z17warpSpecializedTCPK6__halfS1_Pfiii_param_3];
	ld.param.u32 	%r47, [_Z17warpSpecializedTCPK6__halfS1_Pfiii_param_4];
	ld.param.u32 	%r48, [_Z17warpSpecializedTCPK6__halfS1_Pfiii_param_5];
	mov.u32 	%r1, %tid.x;
	and.b32  	%r2, %r1, 31;
	setp.gt.u32 	%p1, %r1, 63;
	mov.u32 	%r49, %ctaid.y;
	shl.b32 	%r3, %r49, 7;
	mov.u32 	%r50, %ctaid.x;
	shl.b32 	%r4, %r50, 7;
	@%p1 bra 	$L__BB0_26;
	setp.lt.s32 	%p8, %r48, 32;
	@%p8 bra 	$L__BB0_33;
	add.s32 	%r5, %r4, %r2;
	add.s32 	%r6, %r5, 32;
	add.s32 	%r7, %r5, 64;
	add.s32 	%r8, %r5, 96;
	add.s32 	%r114, %r1, %r3;
	add.s32 	%r9, %r3, %r2;
	add.s32 	%r10, %r9, 32;
	add.s32 	%r11, %r9, 64;
	add.s32 	%r12, %r114, 96;
	mov.b32 	%r136, 0;
	shr.s32 	%r115, %r48, 31;
	shr.u32 	%r116, %r115, 27;
	add.s32 	%r117, %r48, %r116;
	shr.s32 	%r17, %r117, 5;
$L__BB0_3:
	setp.lt.u32 	%p9, %r1, 32;
	shl.b32 	%r138, %r136, 5;
	mov.u32 	%r139, %r138;
	mov.u32 	%r140, %r138;
	mov.u32 	%r141, %r138;
	mov.u32 	%r142, %r2;
	@%p9 bra 	$L__BB0_4;
	bra.uni 	$L__BB0_14;
$L__BB0_4:
	mov.u32 	%r137, %r2;
$L__BB0_5:
	setp.ge.s32 	%p23, %r9, %r46;
	shr.u32 	%r118, %r137, 7;
	add.s32 	%r119, %r138, %r118;
	setp.ge.s32 	%p24, %r119, %r48;
	or.pred  	%p25, %p23, %p24;
	@%p25 bra 	$L__BB0_7;
	// begin inline asm
	trap;
	// end inline asm
$L__BB0_7:
	setp.ge.s32 	%p26, %r10, %r46;
	add.s32 	%r120, %r137, 32;
	shr.u32 	%r121, %r120, 7;
	add.s32 	%r123, %r138, %r121;
	setp.ge.s32 	%p27, %r123, %r48;
	or.pred  	%p28, %p26, %p27;
	@%p28 bra 	$L__BB0_9;
	// begin inline asm
	trap;
	// end inline asm
$L__BB0_9:
	setp.ge.s32 	%p29, %r11, %r46;
	add.s32 	%r124, %r137, 64;
	shr.u32 	%r125, %r124, 7;
	add.s32 	%r126, %r138, %r125;
	setp.ge.s32 	%p30, %r126, %r48;
	or.pred  	%p31, %p29, %p30;
	@%p31 bra 	$L__BB0_11;
	// begin inline asm
	trap;
	// end inline asm
$L__BB0_11:
	setp.ge.s32 	%p32, %r12, %r46;
	add.s32 	%r127, %r137, 96;
	shr.u32 	%r128, %r127, 7;
	add.s32 	%r129, %r138, %r128;
	setp.ge.s32 	%p33, %r129, %r48;
	or.pred  	%p34, %p32, %p33;
	@%p34 bra 	$L__BB0_13;
	// begin inline asm
	trap;
	// end inline asm
$L__BB0_13:
	add.s32 	%r25, %r137, 128;
	setp.lt.u32 	%p35, %r137, 1920;
	mov.u32 	%r137, %r25;
	@%p35 bra 	$L__BB0_5;
	bra.uni 	$L__BB0_23;
$L__BB0_14:
	setp.ge.s32 	%p10, %r5, %r47;
	setp.ge.s32 	%p11, %r138, %r48;
	or.pred  	%p12, %p11, %p10;
	@%p12 bra 	$L__BB0_16;
	// begin inline asm
	trap;
	// end inline asm
$L__BB0_16:
	setp.ge.s32 	%p13, %r6, %r47;
	setp.ge.s32 	%p14, %r139, %r48;
	or.pred  	%p15, %p14, %p13;
	@%p15 bra 	$L__BB0_18;
	// begin inline asm
	trap;
	// end inline asm
$L__BB0_18:
	setp.ge.s32 	%p16, %r7, %r47;
	setp.ge.s32 	%p17, %r140, %r48;
	or.pred  	%p18, %p17, %p16;
	@%p18 bra 	$L__BB0_20;
	// begin inline asm
	trap;
	// end inline asm
$L__BB0_20:
	setp.ge.s32 	%p19, %r8, %r47;
	setp.ge.s32 	%p20, %r141, %r48;
	or.pred  	%p21, %p20, %p19;
	@%p21 bra 	$L__BB0_22;
	// begin inline asm
	trap;
	// end inline asm
$L__BB0_22:
	add.s32 	%r31, %r142, 128;
	add.s32 	%r141, %r141, 1;
	add.s32 	%r140, %r140, 1;
	add.s32 	%r139, %r139, 1;
	add.s32 	%r138, %r138, 1;
	setp.lt.u32 	%p22, %r142, 1920;
	mov.u32 	%r142, %r31;
	@%p22 bra 	$L__BB0_14;
$L__BB0_23:
	setp.ne.s32 	%p36, %r2, 0;
	// begin inline asm
	cp.async.commit_group;
	// end inline asm
	// begin inline asm
	cp.async.wait_group 0;
	// end inline asm
	@%p36 bra 	$L__BB0_25;
	shl.b32 	%r130, %r136, 2;
	and.b32  	%r131, %r130, 4;
	mov.u32 	%r132, _ZZ17warpSpecializedTCPK6__halfS1_PfiiiE9readyFlag;
	add.s32 	%r133, %r132, %r131;
	add.s32 	%r134, %r136, 1;
	atom.shared.exch.b32 	%r135, [%r133], %r134;
$L__BB0_25:
	membar.cta;
	add.s32 	%r136, %r136, 1;
	setp.eq.s32 	%p37, %r136, %r17;
	@%p37 bra 	$L__BB0_33;
	bra.uni 	$L__BB0_3;
$L__BB0_26:
	shr.u32 	%r51, %r1, 5;
	add.s32 	%r52, %r51, -2;
	shr.u32 	%r37, %r52, 3;
	and.b32  	%r38, %r52, 7;
	setp.lt.s32 	%p2, %r48, 32;
	mov.f32 	%f43, 0f00000000;
	mov.f32 	%f44, %f43;
	mov.f32 	%f45, %f43;
	mov.f32 	%f46, %f43;
	mov.f32 	%f47, %f43;
	mov.f32 	%f48, %f43;
	mov.f32 	%f49, %f43;
	mov.f32 	%f50, %f43;
	@%p2 bra 	$L__BB0_31;
	shr.s32 	%r54, %r48, 31;
	shr.u32 	%r55, %r54, 27;
	add.s32 	%r56, %r48, %r55;
	shr.s32 	%r39, %r56, 5;
	mov.b32 	%r143, 0;
	mov.f32 	%f43, 0f00000000;
$L__BB0_28:
	and.b32  	%r41, %r143, 1;
	shl.b32 	%r57, %r143, 2;
	and.b32  	%r58, %r57, 4;
	mov.u32 	%r59, _ZZ17warpSpecializedTCPK6__halfS1_PfiiiE9readyFlag;
	add.s32 	%r42, %r59, %r58;
$L__BB0_29:
	atom.shared.or.b32 	%r60, [%r42], 0;
	setp.le.s32 	%p3, %r60, %r143;
	@%p3 bra 	$L__BB0_29;
	shl.b32 	%r61, %r37, 5;
	mov.u32 	%r62, _ZZ17warpSpecializedTCPK6__halfS1_PfiiiE2As;
	add.s32 	%r63, %r62, %r61;
	shl.b32 	%r64, %r41, 13;
	add.s32 	%r65, %r63, %r64;
	shl.b32 	%r66, %r38, 5;
	mov.u32 	%r67, _ZZ17warpSpecializedTCPK6__halfS1_PfiiiE2Bs;
	add.s32 	%r68, %r67, %r66;
	add.s32 	%r69, %r68, %r64;
	mov.b32 	%r70, 128;
	wmma.load.a.sync.aligned.row.m16n16k16.shared.f16 	{%r71, %r72, %r73, %r74, %r75, %r76, %r77, %r78}, [%r65], %r70;
	wmma.load.b.sync.aligned.row.m16n16k16.shared.f16 	{%r79, %r80, %r81, %r82, %r83, %r84, %r85, %r86}, [%r69], %r70;
	wmma.mma.sync.aligned.row.row.m16n16k16.f32.f32 {%f27, %f28, %f29, %f30, %f31, %f32, %f33, %f34}, {%r71, %r72, %r73, %r74, %r75, %r76, %r77, %r78}, {%r79, %r80, %r81, %r82, %r83, %r84, %r85, %r86}, {%f50, %f49, %f48, %f47, %f46, %f45, %f44, %f43};
	add.s32 	%r87, %r65, 4096;
	wmma.load.a.sync.aligned.row.m16n16k16.shared.f16 	{%r88, %r89, %r90, %r91, %r92, %r93, %r94, %r95}, [%r87], %r70;
	add.s32 	%r96, %r69, 4096;
	wmma.load.b.sync.aligned.row.m16n16k16.shared.f16 	{%r97, %r98, %r99, %r100, %r101, %r102, %r103, %r104}, [%r96], %r70;
	wmma.mma.sync.aligned.row.row.m16n16k16.f32.f32 {%f50, %f49, %f48, %f47, %f46, %f45, %f44, %f43}, {%r88, %r89, %r90, %r91, %r92, %r93, %r94, %r95}, {%r97, %r98, %r99, %r100, %r101, %r102, %r103, %r104}, {%f27, %f28, %f29, %f30, %f31, %f32, %f33, %f34};
	add.s32 	%r143, %r143, 1;
	setp.ne.s32 	%p4, %r143, %r39;
	@%p4 bra 	$L__BB0_28;
$L__BB0_31:
	shl.b32 	%r105, %r37, 4;
	mov.u32 	%r106, %ctaid.y;
	shl.b32 	%r107, %r106, 7;
	add.s32 	%r44, %r105, %r107;
	shl.b32 	%r108, %r38, 4;
	mov.u32 	%r109, %ctaid.x;
	shl.b32 	%r110, %r109, 7;
	or.b32  	%r111, %r108, %r110;
	setp.ge.s32 	%p5, %r44, %r46;
	setp.ge.s32 	%p6, %r111, %r47;
	or.pred  	%p7, %p5, %p6;
	@%p7 bra 	$L__BB0_33;
	ld.param.u64 	%rd5, [_Z17warpSpecializedTCPK6__halfS1_Pfiii_param_2];
	mad.lo.s32 	%r112, %r47, %r44, %r111;
	cvta.to.global.u64 	%rd2, %rd5;
	mul.wide.s32 	%rd3, %r112, 4;
	add.s64 	%rd4, %rd2, %rd3;
	wmma.store.d.sync.aligned.row.m16n16k16.global.f32 	[%rd4], {%f50, %f49, %f48, %f47, %f46, %f45, %f44, %f43}, %r47;
$L__BB0_33:
	ret;

}


// ===== COMPILED SASS (sm_100) =====

	.target	sm_100

	.elftype	@"ET_EXEC"


//--------------------- .note.nv.tkinfo           --------------------------
	.section	.note.nv.tkinfo,"",@"SHT_NOTE"
	.sectionflags	@"SHF_NOTE_NV_TKINFO"
	.tkinfo
        /*0018*/ 	.word	0x00000002
        /*0030*/ 	.string	""
        /*0030*/ 	.string	"ptxas"
        /*0030*/ 	.string	"Cuda compilation tools, release 13.0, V13.0.88"
        /*0030*/ 	.string	"Build cuda_13.0.r13.0/compiler.36424714_0"
        /*0030*/ 	.string	"-arch sm_100 -m 64 "



//--------------------- .note.nv.cuinfo           --------------------------
	.section	.note.nv.cuinfo,"",@"SHT_NOTE"
	.sectionflags	@"SHF_NOTE_NV_CUINFO"
        /*0018*/ 	.short	0x0002
        /*001a*/ 	.short	0x0064
        /*001c*/ 	.short	0x0082
	.zero		2


//--------------------- .nv.info                  --------------------------
	.section	.nv.info,"",@"SHT_CUDA_INFO"
	.align	4


	//----- nvinfo : EIATTR_REGCOUNT
	.align		4
        /*0000*/ 	.byte	0x04, 0x2f
        /*0002*/ 	.short	(.L_1 - .L_0)
	.align		4
.L_0:
        /*0004*/ 	.word	index@(_Z17warpSpecializedTCPK6__halfS1_Pfiii)
        /*0008*/ 	.word	0x0000001f


	//----- nvinfo : EIATTR_FRAME_SIZE
	.align		4
.L_1:
        /*000c*/ 	.byte	0x04, 0x11
        /*000e*/ 	.short	(.L_3 - .L_2)
	.align		4
.L_2:
        /*0010*/ 	.word	index@(_Z17warpSpecializedTCPK6__halfS1_Pfiii)
        /*0014*/ 	.word	0x00000000


	//----- nvinfo : EIATTR_MIN_STACK_SIZE
	.align		4
.L_3:
        /*0018*/ 	.byte	0x04, 0x12
        /*001a*/ 	.short	(.L_5 - .L_4)
	.align		4
.L_4:
        /*001c*/ 	.word	index@(_Z17warpSpecializedTCPK6__halfS1_Pfiii)
        /*0020*/ 	.word	0x00000000
.L_5:


//--------------------- .nv.compat                --------------------------
	.section	.nv.compat,"",@"SHT_CUDA_COMPAT_INFO"
	.align	4
        /*0000*/ 	.byte	0x02, 0x09, 0x00, 0x00, 0x02, 0x02, 0x01, 0x00, 0x02, 0x05, 0x05, 0x00, 0x03, 0x07, 0x01, 0x01
        /*0010*/ 	.byte	0x02, 0x03, 0x00, 0x00, 0x02, 0x06, 0x01, 0x00, 0x04, 0x0b, 0x08, 0x00, 0x09, 0x00, 0x00, 0x00
        /*0020*/ 	.byte	0x00, 0x00, 0x00, 0x00


//--------------------- .nv.info._Z17warpSpecializedTCPK6__halfS1_Pfiii --------------------------
	.section	.nv.info._Z17warpSpecializedTCPK6__halfS1_Pfiii,"",@"SHT_CUDA_INFO"
	.sectionflags	@""
	.align	4


	//----- nvinfo : EIATTR_CUDA_API_VERSION
	.align		4
        /*0000*/ 	.byte	0x04, 0x37
        /*0002*/ 	.short	(.L_7 - .L_6)
.L_6:
        /*0004*/ 	.word	0x00000082


	//----- nvinfo : EIATTR_KPARAM_INFO
	.align		4
.L_7:
        /*0008*/ 	.byte	0x04, 0x17
        /*000a*/ 	.short	(.L_9 - .L_8)
.L_8:
        /*000c*/ 	.word	0x00000000
        /*0010*/ 	.short	0x0005
        /*0012*/ 	.short	0x0020
        /*0014*/ 	.byte	0x00, 0xf0, 0x11, 0x00


	//----- nvinfo : EIATTR_KPARAM_INFO
	.align		4
.L_9:
        /*0018*/ 	.byte	0x04, 0x17
        /*001a*/ 	.short	(.L_11 - .L_10)
.L_10:
        /*001c*/ 	.word	0x00000000
        /*0020*/ 	.short	0x0004
        /*0022*/ 	.short	0x001c
        /*0024*/ 	.byte	0x00, 0xf0, 0x11, 0x00


	//----- nvinfo : EIATTR_KPARAM_INFO
	.align		4
.L_11:
        /*0028*/ 	.byte	0x04, 0x17
        /*002a*/ 	.short	(.L_13 - .L_12)
.L_12:
        /*002c*/ 	.word	0x00000000
        /*0030*/ 	.short	0x0003
        /*0032*/ 	.short	0x0018
        /*0034*/ 	.byte	0x00, 0xf0, 0x11, 0x00


	//----- nvinfo : EIATTR_KPARAM_INFO
	.align		4
.L_13:
        /*0038*/ 	.byte	0x04, 0x17
        /*003a*/ 	.short	(.L_15 - .L_14)
.L_14:
        /*003c*/ 	.word	0x00000000
        /*0040*/ 	.short	0x0002
        /*0042*/ 	.short	0x0010
        /*0044*/ 	.byte	0x00, 0xf5, 0x21, 0x00


	//----- nvinfo : EIATTR_KPARAM_INFO
	.align		4
.L_15:
        /*0048*/ 	.byte	0x04, 0x17
        /*004a*/ 	.short	(.L_17 - .L_16)
.L_16:
        /*004c*/ 	.word	0x00000000
        /*0050*/ 	.short	0x0001
        /*0052*/ 	.short	0x0008
        /*0054*/ 	.byte	0x00, 0xf5, 0x21, 0x00


	//----- nvinfo : EIATTR_KPARAM_INFO
	.align		4
.L_17:
        /*0058*/ 	.byte	0x04, 0x17
        /*005a*/ 	.short	(.L_19 - .L_18)
.L_18:
        /*005c*/ 	.word	0x00000000
        /*0060*/ 	.short	0x0000
        /*0062*/ 	.short	0x0000
        /*0064*/ 	.byte	0x00, 0xf5, 0x21, 0x00


	//----- nvinfo : EIATTR_SPARSE_MMA_MASK
	.align		4
.L_19:
        /*0068*/ 	.byte	0x03, 0x50
        /*006a*/ 	.short	0x0000


	//----- nvinfo : EIATTR_WMMA_USED
	.align		4
        /*006c*/ 	.byte	0x01, 0x2b
	.zero		2


	//----- nvinfo : EIATTR_MAXREG_COUNT
	.align		4
        /*0070*/ 	.byte	0x03, 0x1b
        /*0072*/ 	.short	0x00ff


	//----- nvinfo : EIATTR_MERCURY_ISA_VERSION
	.align		4
        /*0074*/ 	.byte	0x03, 0x5f
        /*0076*/ 	.short	0x0101


	//----- nvinfo : EIATTR_VRC_CTA_INIT_COUNT
	.align		4
        /*0078*/ 	.byte	0x02, 0x4a
	.zero		1
	.zero		1


	//----- nvinfo : EIATTR_EXIT_INSTR_OFFSETS
	.align		4
        /*007c*/ 	.byte	0x04, 0x1c
        /*007e*/ 	.short	(.L_21 - .L_20)


	//   ....[0]....
.L_20:
        /*0080*/ 	.word	0x00000060


	//   ....[1]....
        /*0084*/ 	.word	0x00000680


	//   ....[2]....
        /*0088*/ 	.word	0x00000b80


	//   ....[3]....
        /*008c*/ 	.word	0x00000d30


	//----- nvinfo : EIATTR_CRS_STACK_SIZE
	.align		4
.L_21:
        /*0090*/ 	.byte	0x04, 0x1e
        /*0092*/ 	.short	(.L_23 - .L_22)
.L_22:
        /*0094*/ 	.word	0x00000000


	//----- nvinfo : EIATTR_CBANK_PARAM_SIZE
	.align		4
.L_23:
        /*0098*/ 	.byte	0x03, 0x19
        /*009a*/ 	.short	0x0024


	//----- nvinfo : EIATTR_PARAM_CBANK
	.align		4
        /*009c*/ 	.byte	0x04, 0x0a
        /*009e*/ 	.short	(.L_25 - .L_24)
	.align		4
.L_24:
        /*00a0*/ 	.word	index@(.nv.constant0._Z17warpSpecializedTCPK6__halfS1_Pfiii)
        /*00a4*/ 	.short	0x0380
        /*00a6*/ 	.short	0x0024


	//----- nvinfo : EIATTR_SW_WAR
	.align		4
.L_25:
        /*00a8*/ 	.byte	0x04, 0x36
        /*00aa*/ 	.short	(.L_27 - .L_26)
.L_26:
        /*00ac*/ 	.word	0x00000008
.L_27:


//--------------------- .nv.callgraph             --------------------------
	.section	.nv.callgraph,"",@"SHT_CUDA_CALLGRAPH"
	.align	4
	.sectionentsize	8
	.align		4
        /*0000*/ 	.word	0x00000000
	.align		4
        /*0004*/ 	.word	0xffffffff
	.align		4
        /*0008*/ 	.word	0x00000000
	.align		4
        /*000c*/ 	.word	0xfffffffe
	.align		4
        /*0010*/ 	.word	0x00000000
	.align		4
        /*0014*/ 	.word	0xfffffffd
	.align		4
        /*0018*/ 	.word	0x00000000
	.align		4
        /*001c*/ 	.word	0xfffffffc


//--------------------- .text._Z17warpSpecializedTCPK6__halfS1_Pfiii --------------------------
	.section	.text._Z17warpSpecializedTCPK6__halfS1_Pfiii,"ax",@progbits
	.align	128
        .global         _Z17warpSpecializedTCPK6__halfS1_Pfiii
        .type           _Z17warpSpecializedTCPK6__halfS1_Pfiii,@function
        .size           _Z17warpSpecializedTCPK6__halfS1_Pfiii,(.L_x_24 - _Z17warpSpecializedTCPK6__halfS1_Pfiii)
        .other          _Z17warpSpecializedTCPK6__halfS1_Pfiii,@"STO_CUDA_ENTRY STV_DEFAULT"
_Z17warpSpecializedTCPK6__halfS1_Pfiii:
.text._Z17warpSpecializedTCPK6__halfS1_Pfiii:
[----:B------:R-:W-:Y:S01]  /*0000*/  LDC R1, c[0x0][0x37c] ;  /* 0x0000df00ff017b82 */ /* 0x000fe20000000800 */
[----:B------:R-:W1:Y:S02]  /*0010*/  S2R R2, SR_TID.X ;  /* 0x0000000000027919 */ /* 0x000e640000002100 */
[----:B-1----:R-:W-:-:S13]  /*0020*/  ISETP.GT.U32.AND P0, PT, R2, 0x3f, PT ;  /* 0x0000003f0200780c */ /* 0x002fda0003f04070 */
[----:B------:R-:W-:Y:S05]  /*0030*/  @P0 BRA `(.L_x_0) ;  /* 0x0000000400b00947 */ /* 0x000fea0003800000 */
[----:B------:R-:W1:Y:S02]  /*0040*/  LDC R6, c[0x0][0x3a0] ;  /* 0x0000e800ff067b82 */ /* 0x000e640000000800 */
[----:B-1----:R-:W-:-:S13]  /*0050*/  ISETP.GE.AND P0, PT, R6, 0x20, PT ;  /* 0x000000200600780c */ /* 0x002fda0003f06270 */
[----:B------:R-:W-:Y:S05]  /*0060*/  @!P0 EXIT ;  /* 0x000000000000894d */ /* 0x000fea0003800000 */
[----:B------:R-:W1:Y:S01]  /*0070*/  S2R R9, SR_CTAID.Y ;  /* 0x0000000000097919 */ /* 0x000e620000002600 */
[----:B------:R-:W-:Y:S01]  /*0080*/  SHF.R.S32.HI R3, RZ, 0x1f, R6 ;  /* 0x0000001fff037819 */ /* 0x000fe20000011406 */
[----:B------:R-:W-:Y:S01]  /*0090*/  BSSY.RECONVERGENT B0, `(.L_x_1) ;  /* 0x0000065000007945 */ /* 0x000fe20003800200 */
[----:B------:R-:W-:Y:S01]  /*00a0*/  LOP3.LUT R0, R2, 0x1f, RZ, 0xc0, !PT ;  /* 0x0000001f02007812 */ /* 0x000fe200078ec0ff */
[----:B------:R-:W2:Y:S01]  /*00b0*/  S2R R11, SR_CTAID.X ;  /* 0x00000000000b7919 */ /* 0x000ea20000002500 */
[----:B------:R-:W-:Y:S01]  /*00c0*/  LEA.HI R6, R3, R6, RZ, 0x5 ;  /* 0x0000000603067211 */ /* 0x000fe200078f28ff */
[----:B------:R-:W-:-:S03]  /*00d0*/  IMAD.MOV.U32 R5, RZ, RZ, RZ ;  /* 0x000000ffff057224 */ /* 0x000fc600078e00ff */
[----:B------:R-:W-:Y:S01]  /*00e0*/  SHF.R.S32.HI R6, RZ, 0x5, R6 ;  /* 0x00000005ff067819 */ /* 0x000fe20000011406 */
[C---:B-1----:R-:W-:Y:S02]  /*00f0*/  IMAD R7, R9.reuse, 0x80, R2 ;  /* 0x0000008009077824 */ /* 0x042fe400078e0202 */
[--C-:B------:R-:W-:Y:S02]  /*0100*/  IMAD R3, R9, 0x80, R0.reuse ;  /* 0x0000008009037824 */ /* 0x100fe400078e0200 */
[----:B--2---:R-:W-:Y:S02]  /*0110*/  IMAD R4, R11, 0x80, R0 ;  /* 0x000000800b047824 */ /* 0x004fe400078e0200 */
[----:B------:R-:W-:Y:S02]  /*0120*/  VIADD R7, R7, 0x60 ;  /* 0x0000006007077836 */ /* 0x000fe40000000000 */
[C---:B------:R-:W-:Y:S02]  /*0130*/  VIADD R15, R4.reuse, 0x20 ;  /* 0x00000020040f7836 */ /* 0x040fe40000000000 */
[----:B------:R-:W-:-:S02]  /*0140*/  VIADD R16, R4, 0x40 ;  /* 0x0000004004107836 */ /* 0x000fc40000000000 */
[----:B------:R-:W-:Y:S02]  /*0150*/  VIADD R17, R4, 0x60 ;  /* 0x0000006004117836 */ /* 0x000fe40000000000 */
[C---:B------:R-:W-:Y:S02]  /*0160*/  VIADD R8, R3.reuse, 0x20 ;  /* 0x0000002003087836 */ /* 0x040fe40000000000 */
[----:B------:R-:W-:-:S07]  /*0170*/  VIADD R9, R3, 0x40 ;  /* 0x0000004003097836 */ /* 0x000fce0000000000 */
.L_x_18:
[----:B------:R-:W-:Y:S01]  /*0180*/  ISETP.GE.U32.AND P0, PT, R2, 0x20, PT ;  /* 0x000000200200780c */ /* 0x000fe20003f06070 */
[----:B------:R-:W-:Y:S01]  /*0190*/  BSSY.RELIABLE B1, `(.L_x_2) ;  /* 0x000003d000017945 */ /* 0x000fe20003800100 */
[----:B------:R-:W-:-:S11]  /*01a0*/  IMAD.SHL.U32 R10, R5, 0x20, RZ ;  /* 0x00000020050a7824 */ /* 0x000fd600078e00ff */
[----:B------:R-:W-:Y:S05]  /*01b0*/  @!P0 BRA `(.L_x_3) ;  /* 0x0000000000808947 */ /* 0x000fea0003800000 */
[----:B------:R-:W1:Y:S01]  /*01c0*/  LDC R18, c[0x0][0x3a0] ;  /* 0x0000e800ff127b82 */ /* 0x000e620000000800 */
[----:B------:R-:W2:Y:S01]  /*01d0*/  LDCU UR4, c[0x0][0x39c] ;  /* 0x00007380ff0477ac */ /* 0x000ea20008000800 */
[----:B------:R-:W-:Y:S01]  /*01e0*/  BSSY.RECONVERGENT B2, `(.L_x_4) ;  /* 0x0000018000027945 */ /* 0x000fe20003800200 */
[--C-:B------:R-:W-:Y:S02]  /*01f0*/  IMAD.MOV.U32 R11, RZ, RZ, R10.reuse ;  /* 0x000000ffff0b7224 */ /* 0x100fe400078e000a */
[--C-:B------:R-:W-:Y:S02]  /*0200*/  IMAD.MOV.U32 R12, RZ, RZ, R10.reuse ;  /* 0x000000ffff0c7224 */ /* 0x100fe400078e000a */
[----:B------:R-:W-:Y:S02]  /*0210*/  IMAD.MOV.U32 R13, RZ, RZ, R10 ;  /* 0x000000ffff0d7224 */ /* 0x000fe400078e000a */
[----:B------:R-:W-:Y:S01]  /*0220*/  IMAD.MOV.U32 R14, RZ, RZ, R0 ;  /* 0x000000ffff0e7224 */ /* 0x000fe200078e0000 */
[----:B--2---:R-:W-:-:S02]  /*0230*/  ISETP.GE.AND P0, PT, R4, UR4, PT ;  /* 0x0000000404007c0c */ /* 0x004fc4000bf06270 */
[----:B------:R-:W-:Y:S02]  /*0240*/  ISETP.GE.AND P1, PT, R15, UR4, PT ;  /* 0x000000040f007c0c */ /* 0x000fe4000bf26270 */
[----:B------:R-:W-:Y:S02]  /*0250*/  ISETP.GE.AND P2, PT, R16, UR4, PT ;  /* 0x0000000410007c0c */ /* 0x000fe4000bf46270 */
[----:B------:R-:W-:-:S13]  /*0260*/  ISETP.GE.AND P3, PT, R17, UR4, PT ;  /* 0x0000000411007c0c */ /* 0x000fda000bf66270 */
.L_x_9:
[----:B-1----:R-:W-:-:S13]  /*0270*/  ISETP.GE.OR P4, PT, R10, R18, P0 ;  /* 0x000000120a00720c */ /* 0x002fda0000786670 */
[----:B------:R-:W-:Y:S05]  /*0280*/  @!P4 BRA `(.L_x_5) ;  /* 0x000000000048c947 */ /* 0x000fea0003800000 */
[----:B------:R-:W-:-:S13]  /*0290*/  ISETP.GE.OR P4, PT, R11, R18, P1 ;  /* 0x000000120b00720c */ /* 0x000fda0000f86670 */
[----:B------:R-:W-:Y:S05]  /*02a0*/  @!P4 BRA `(.L_x_6) ;  /* 0x00000000003cc947 */ /* 0x000fea0003800000 */
[----:B------:R-:W-:-:S13]  /*02b0*/  ISETP.GE.OR P4, PT, R12, R18, P2 ;  /* 0x000000120c00720c */ /* 0x000fda0001786670 */
[----:B------:R-:W-:Y:S05]  /*02c0*/  @!P4 BRA `(.L_x_7) ;  /* 0x000000000030c947 */ /* 0x000fea0003800000 */
[----:B------:R-:W-:-:S13]  /*02d0*/  ISETP.GE.OR P4, PT, R13, R18, P3 ;  /* 0x000000120d00720c */ /* 0x000fda0001f86670 */
[----:B------:R-:W-:Y:S05]  /*02e0*/  @!P4 BRA `(.L_x_8) ;  /* 0x000000000024c947 */ /* 0x000fea0003800000 */
[C---:B------:R-:W-:Y:S01]  /*02f0*/  ISETP.GE.U32.AND P4, PT, R14.reuse, 0x780, PT ;  /* 0x000007800e00780c */ /* 0x040fe20003f86070 */
[----:B------:R-:W-:Y:S02]  /*0300*/  VIADD R13, R13, 0x1 ;  /* 0x000000010d0d7836 */ /* 0x000fe40000000000 */
[----:B------:R-:W-:Y:S02]  /*0310*/  VIADD R14, R14, 0x80 ;  /* 0x000000800e0e7836 */ /* 0x000fe40000000000 */
[----:B------:R-:W-:Y:S02]  /*0320*/  VIADD R12, R12, 0x1 ;  /* 0x000000010c0c7836 */ /* 0x000fe40000000000 */
[----:B------:R-:W-:Y:S02]  /*0330*/  VIADD R11, R11, 0x1 ;  /* 0x000000010b0b7836 */ /* 0x000fe40000000000 */
[----:B------:R-:W-:-:S04]  /*0340*/  VIADD R10, R10, 0x1 ;  /* 0x000000010a0a7836 */ /* 0x000fc80000000000 */
[----:B------:R-:W-:Y:S05]  /*0350*/  @!P4 BRA `(.L_x_9) ;  /* 0xfffffffc00c4c947 */ /* 0x000fea000383ffff */
[----:B------:R-:W-:Y:S05]  /*0360*/  BSYNC.RECONVERGENT B2 ;  /* 0x0000000000027941 */ /* 0x000fea0003800200 */
.L_x_4:
[----:B------:R-:W-:Y:S05]  /*0370*/  BRA `(.L_x_10) ;  /* 0x0000000000787947 */ /* 0x000fea0003800000 */
.L_x_8:
[----:B------:R-:W-:Y:S05]  /*0380*/  BPT.TRAP 0x1 ;  /* 0x000000040000795c */ /* 0x000fea0000300000 */
.L_x_7:
[----:B------:R-:W-:Y:S05]  /*0390*/  BPT.TRAP 0x1 ;  /* 0x000000040000795c */ /* 0x000fea0000300000 */
.L_x_6:
[----:B------:R-:W-:Y:S05]  /*03a0*/  BPT.TRAP 0x1 ;  /* 0x000000040000795c */ /* 0x000fea0000300000 */
.L_x_5:
[----:B------:R-:W-:Y:S05]  /*03b0*/  BPT.TRAP 0x1 ;  /* 0x000000040000795c */ /* 0x000fea0000300000 */
.L_x_3:
[----:B------:R-:W1:Y:S01]  /*03c0*/  LDC R18, c[0x0][0x3a0] ;  /* 0x0000e800ff127b82 */ /* 0x000e620000000800 */
[----:B------:R-:W-:-:S07]  /*03d0*/  IMAD.MOV.U32 R11, RZ, RZ, R0 ;  /* 0x000000ffff0b7224 */ /* 0x000fce00078e0000 */
[----:B------:R-:W2:Y:S02]  /*03e0*/  LDC R14, c[0x0][0x398] ;  /* 0x0000e600ff0e7b82 */ /* 0x000ea40000000800 */
.L_x_15:
[----:B------:R-:W-:-:S04]  /*03f0*/  LEA.HI R12, R11, R10, RZ, 0x19 ;  /* 0x0000000a0b0c7211 */ /* 0x000fc800078fc8ff */
[----:B-1----:R-:W-:-:S04]  /*0400*/  ISETP.GE.AND P0, PT, R12, R18, PT ;  /* 0x000000120c00720c */ /* 0x002fc80003f06270 */
[----:B--2---:R-:W-:-:S13]  /*0410*/  ISETP.GE.OR P0, PT, R3, R14, P0 ;  /* 0x0000000e0300720c */ /* 0x004fda0000706670 */
[----:B------:R-:W-:Y:S05]  /*0420*/  @!P0 BREAK.RELIABLE B1 ;  /* 0x0000000000018942 */ /* 0x000fea0003800100 */
[----:B------:R-:W-:Y:S05]  /*0430*/  @!P0 BRA `(.L_x_11) ;  /* 0x0000000000a88947 */ /* 0x000fea0003800000 */
[----:B------:R-:W-:-:S05]  /*0440*/  VIADD R13, R11, 0x20 ;  /* 0x000000200b0d7836 */ /* 0x000fca0000000000 */
[----:B------:R-:W-:-:S04]  /*0450*/  LEA.HI R13, R13, R10, RZ, 0x19 ;  /* 0x0000000a0d0d7211 */ /* 0x000fc800078fc8ff */
[----:B------:R-:W-:-:S04]  /*0460*/  ISETP.GE.AND P0, PT, R13, R18, PT ;  /* 0x000000120d00720c */ /* 0x000fc80003f06270 */
[----:B------:R-:W-:-:S13]  /*0470*/  ISETP.GE.OR P0, PT, R8, R14, P0 ;  /* 0x0000000e0800720c */ /* 0x000fda0000706670 */
        /* <DEDUP_REMOVED lines=11> */
[C---:B------:R-:W-:Y:S01]  /*0530*/  ISETP.GE.U32.AND P0, PT, R11.reuse, 0x780, PT ;  /* 0x000007800b00780c */ /* 0x040fe20003f06070 */
[----:B------:R-:W-:-:S12]  /*0540*/  VIADD R11, R11, 0x80 ;  /* 0x000000800b0b7836 */ /* 0x000fd80000000000 */
[----:B------:R-:W-:Y:S05]  /*0550*/  @!P0 BRA `(.L_x_15) ;  /* 0xfffffffc00a48947 */ /* 0x000fea000383ffff */
.L_x_10:
[----:B------:R-:W-:Y:S05]  /*0560*/  BSYNC.RELIABLE B1 ;  /* 0x0000000000017941 */ /* 0x000fea0003800100 */
.L_x_2:
[----:B------:R-:W0:Y:S01]  /*0570*/  LDGDEPBAR ;  /* 0x00000000000079af */ /* 0x000e220000000000 */
[----:B------:R-:W-:Y:S01]  /*0580*/  ISETP.NE.AND P0, PT, R0, RZ, PT ;  /* 0x000000ff0000720c */ /* 0x000fe20003f05270 */
[----:B------:R-:W-:Y:S01]  /*0590*/  VIADD R11, R5, 0x1 ;  /* 0x00000001050b7836 */ /* 0x000fe20000000000 */
[----:B------:R-:W-:Y:S04]  /*05a0*/  BSSY.RECONVERGENT B1, `(.L_x_16) ;  /* 0x000000c000017945 */ /* 0x000fe80003800200 */
[----:B------:R-:W-:Y:S01]  /*05b0*/  ISETP.NE.AND P1, PT, R11, R6, PT ;  /* 0x000000060b00720c */ /* 0x000fe20003f25270 */
[----:B------:R-:W-:-:S06]  /*05c0*/  DEPBAR.LE SB0, 0x0 ;  /* 0x000080000000791a */ /* 0x000fcc0000000000 */
[----:B------:R-:W-:Y:S06]  /*05d0*/  @P0 BRA `(.L_x_17) ;  /* 0x0000000000200947 */ /* 0x000fec0003800000 */
[----:B------:R-:W1:Y:S01]  /*05e0*/  S2UR UR5, SR_CgaCtaId ;  /* 0x00000000000579c3 */ /* 0x000e620000008800 */
[----:B------:R-:W-:Y:S01]  /*05f0*/  UMOV UR4, 0x400 ;  /* 0x0000040000047882 */ /* 0x000fe20000000000 */
[C---:B------:R-:W-:Y:S01]  /*0600*/  IMAD.SHL.U32 R10, R5.reuse, 0x4, RZ ;  /* 0x00000004050a7824 */ /* 0x040fe200078e00ff */
[----:B------:R-:W-:Y:S01]  /*0610*/  UIADD3 UR4, UPT, UPT, UR4, 0x8000, URZ ;  /* 0x0000800004047890 */ /* 0x000fe2000fffe0ff */
[----:B------:R-:W-:-:S03]  /*0620*/  VIADD R5, R5, 0x1 ;  /* 0x0000000105057836 */ /* 0x000fc60000000000 */
[----:B------:R-:W-:Y:S01]  /*0630*/  LOP3.LUT R10, R10, 0x4, RZ, 0xc0, !PT ;  /* 0x000000040a0a7812 */ /* 0x000fe200078ec0ff */
[----:B-1----:R-:W-:-:S09]  /*0640*/  ULEA UR4, UR5, UR4, 0x18 ;  /* 0x0000000405047291 */ /* 0x002fd2000f8ec0ff */
[----:B------:R1:W-:Y:S03]  /*0650*/  ATOMS.EXCH RZ, [R10+UR4], R5 ;  /* 0x000000050aff798c */ /* 0x0003e6000c000004 */
.L_x_17:
[----:B------:R-:W-:Y:S05]  /*0660*/  BSYNC.RECONVERGENT B1 ;  /* 0x0000000000017941 */ /* 0x000fea0003800200 */
.L_x_16:
[----:B------:R2:W-:Y:S06]  /*0670*/  MEMBAR.SC.CTA ;  /* 0x0000000000007992 */ /* 0x0005ec0000000000 */
[----:B--2---:R-:W-:Y:S05]  /*0680*/  @!P1 EXIT ;  /* 0x000000000000994d */ /* 0x004fea0003800000 */
[----:B-1----:R-:W-:Y:S01]  /*0690*/  IMAD.MOV.U32 R5, RZ, RZ, R11 ;  /* 0x000000ffff057224 */ /* 0x002fe200078e000b */
[----:B------:R-:W-:Y:S06]  /*06a0*/  BRA `(.L_x_18) ;  /* 0xfffffff800b47947 */ /* 0x000fec000383ffff */
.L_x_14:
[----:B------:R-:W-:Y:S05]  /*06b0*/  BPT.TRAP 0x1 ;  /* 0x000000040000795c */ /* 0x000fea0000300000 */
.L_x_13:
[----:B------:R-:W-:Y:S05]  /*06c0*/  BPT.TRAP 0x1 ;  /* 0x000000040000795c */ /* 0x000fea0000300000 */
.L_x_12:
[----:B------:R-:W-:Y:S05]  /*06d0*/  BPT.TRAP 0x1 ;  /* 0x000000040000795c */ /* 0x000fea0000300000 */
.L_x_11:
[----:B------:R-:W-:Y:S05]  /*06e0*/  BSYNC.RECONVERGENT B0 ;  /* 0x0000000000007941 */ /* 0x000fea0003800200 */
.L_x_1:
[----:B------:R-:W-:Y:S05]  /*06f0*/  BPT.TRAP 0x1 ;  /* 0x000000040000795c */ /* 0x000fea0000300000 */
.L_x_0:
[----:B------:R-:W1:Y:S01]  /*0700*/  LDC R0, c[0x0][0x3a0] ;  /* 0x0000e800ff007b82 */ /* 0x000e620000000800 */
[----:B------:R-:W-:Y:S02]  /*0710*/  LEA.HI R2, R2, 0xfffffffe, RZ, 0x1b ;  /* 0xfffffffe02027811 */ /* 0x000fe400078fd8ff */
[----:B------:R-:W-:Y:S02]  /*0720*/  CS2R R10, SRZ ;  /* 0x00000000000a7805 */ /* 0x000fe4000001ff00 */
[----:B------:R-:W-:Y:S02]  /*0730*/  CS2R R8, SRZ ;  /* 0x0000000000087805 */ /* 0x000fe4000001ff00 */
[----:B------:R-:W-:Y:S02]  /*0740*/  CS2R R26, SRZ ;  /* 0x00000000001a7805 */ /* 0x000fe4000001ff00 */
[----:B------:R-:W-:Y:S02]  /*0750*/  SHF.R.U32.HI R28, RZ, 0x3, R2 ;  /* 0x00000003ff1c7819 */ /* 0x000fe40000011602 */
[----:B------:R-:W-:-:S02]  /*0760*/  CS2R R24, SRZ ;  /* 0x0000000000187805 */ /* 0x000fc4000001ff00 */
[----:B------:R-:W-:Y:S02]  /*0770*/  LOP3.LUT R2, R2, 0x7, RZ, 0xc0, !PT ;  /* 0x0000000702027812 */ /* 0x000fe400078ec0ff */
[----:B-1----:R-:W-:-:S13]  /*0780*/  ISETP.GE.AND P0, PT, R0, 0x20, PT ;  /* 0x000000200000780c */ /* 0x002fda0003f06270 */
[----:B------:R-:W-:Y:S05]  /*0790*/  @!P0 BRA `(.L_x_19) ;  /* 0x0000000000d48947 */ /* 0x000fea0003800000 */
[----:B------:R-:W-:Y:S01]  /*07a0*/  SHF.R.S32.HI R3, RZ, 0x1f, R0 ;  /* 0x0000001fff037819 */ /* 0x000fe20000011400 */
[----:B------:R-:W-:-:S03]  /*07b0*/  IMAD.MOV.U32 R11, RZ, RZ, RZ ;  /* 0x000000ffff0b7224 */ /* 0x000fc600078e00ff */
[----:B------:R-:W-:Y:S01]  /*07c0*/  LEA.HI R0, R3, R0, RZ, 0x5 ;  /* 0x0000000003007211 */ /* 0x000fe200078f28ff */
[----:B------:R-:W-:-:S03]  /*07d0*/  IMAD.MOV.U32 R3, RZ, RZ, RZ ;  /* 0x000000ffff037224 */ /* 0x000fc600078e00ff */
[----:B------:R-:W-:-:S07]  /*07e0*/  SHF.R.S32.HI R0, RZ, 0x5, R0 ;  /* 0x00000005ff007819 */ /* 0x000fce0000011400 */
.L_x_22:
[----:B------:R-:W1:Y:S01]  /*07f0*/  S2R R15, SR_CgaCtaId ;  /* 0x00000000000f7919 */ /* 0x000e620000008800 */
[----:B------:R-:W-:Y:S01]  /*0800*/  MOV R7, 0x400 ;  /* 0x0000040000077802 */ /* 0x000fe20000000f00 */
[----:B------:R-:W-:Y:S01]  /*0810*/  IMAD.SHL.U32 R4, R3, 0x4, RZ ;  /* 0x0000000403047824 */ /* 0x000fe200078e00ff */
[----:B------:R-:W-:Y:S03]  /*0820*/  BSSY B0, `(.L_x_20) ;  /* 0x000000a000007945 */ /* 0x000fe60003800000 */
[----:B------:R-:W-:Y:S01]  /*0830*/  VIADD R6, R7, 0x8000 ;  /* 0x0000800007067836 */ /* 0x000fe20000000000 */
[----:B------:R-:W-:Y:S02]  /*0840*/  LOP3.LUT R5, R4, 0x4, RZ, 0xc0, !PT ;  /* 0x0000000404057812 */ /* 0x000fe400078ec0ff */
[----:B------:R-:W-:Y:S02]  /*0850*/  LOP3.LUT R4, R3, 0x1, RZ, 0xc0, !PT ;  /* 0x0000000103047812 */ /* 0x000fe400078ec0ff */
[----:B-1----:R-:W-:-:S05]  /*0860*/  LEA R6, R15, R6, 0x18 ;  /* 0x000000060f067211 */ /* 0x002fca00078ec0ff */
[----:B------:R-:W-:-:S07]  /*0870*/  IMAD.IADD R5, R6, 0x1, R5 ;  /* 0x0000000106057824 */ /* 0x000fce00078e0205 */
.L_x_21:
[----:B------:R-:W-:Y:S05]  /*0880*/  YIELD ;  /* 0x0000000000007946 */ /* 0x000fea0003800000 */
[----:B------:R-:W1:Y:S02]  /*0890*/  ATOMS.OR R6, [R5], RZ ;  /* 0x000000ff0506738c */ /* 0x000e640003000000 */
[----:B-1----:R-:W-:-:S13]  /*08a0*/  ISETP.GT.AND P0, PT, R6, R3, PT ;  /* 0x000000030600720c */ /* 0x002fda0003f04270 */
[----:B------:R-:W-:Y:S05]  /*08b0*/  @!P0 BRA `(.L_x_21) ;  /* 0xfffffffc00f08947 */ /* 0x000fea000383ffff */
[----:B------:R-:W-:Y:S05]  /*08c0*/  BSYNC B0 ;  /* 0x0000000000007941 */ /* 0x000fea0003800000 */
.L_x_20:
[----:B------:R-:W1:Y:S01]  /*08d0*/  S2R R13, SR_LANEID ;  /* 0x00000000000d7919 */ /* 0x000e620000000000 */
[----:B------:R-:W-:Y:S01]  /*08e0*/  VIADD R6, R7, 0x4000 ;  /* 0x0000400007067836 */ /* 0x000fe20000000000 */
[----:B------:R-:W-:Y:S05]  /*08f0*/  WARPSYNC.ALL ;  /* 0x0000000000007948 */ /* 0x000fea0003800000 */
[----:B------:R-:W-:-:S05]  /*0900*/  VIADD R3, R3, 0x1 ;  /* 0x0000000103037836 */ /* 0x000fca0000000000 */
[----:B------:R-:W-:Y:S02]  /*0910*/  ISETP.NE.AND P0, PT, R3, R0, PT ;  /* 0x000000000300720c */ /* 0x000fe40003f05270 */
[--C-:B-1----:R-:W-:Y:S02]  /*0920*/  SHF.R.U32.HI R5, RZ, 0x3, R13.reuse ;  /* 0x00000003ff057819 */ /* 0x102fe4000001160d */
[----:B------:R-:W-:Y:S02]  /*0930*/  LOP3.LUT R12, R13, 0x7, RZ, 0xc0, !PT ;  /* 0x000000070d0c7812 */ /* 0x000fe400078ec0ff */
[----:B------:R-:W-:Y:S01]  /*0940*/  SHF.R.U32.HI R13, RZ, 0x4, R13 ;  /* 0x00000004ff0d7819 */ /* 0x000fe2000001160d */
[----:B------:R-:W-:Y:S01]  /*0950*/  IMAD.SHL.U32 R17, R5, 0x8, RZ ;  /* 0x0000000805117824 */ /* 0x000fe200078e00ff */
[C---:B------:R-:W-:Y:S02]  /*0960*/  LEA R5, R15.reuse, R7, 0x18 ;  /* 0x000000070f057211 */ /* 0x040fe400078ec0ff */
[----:B------:R-:W-:Y:S01]  /*0970*/  LEA R7, R15, R6, 0x18 ;  /* 0x000000060f077211 */ /* 0x000fe200078ec0ff */
[----:B------:R-:W-:Y:S01]  /*0980*/  IMAD.SHL.U32 R13, R13, 0x8, RZ ;  /* 0x000000080d0d7824 */ /* 0x000fe200078e00ff */
[----:B------:R-:W-:Y:S01]  /*0990*/  LOP3.LUT R12, R17, 0x8, R12, 0xe2, !PT ;  /* 0x00000008110c7812 */ /* 0x000fe200078ee20c */
[----:B------:R-:W-:-:S02]  /*09a0*/  IMAD R5, R28, 0x20, R5 ;  /* 0x000000201c057824 */ /* 0x000fc400078e0205 */
[----:B------:R-:W-:Y:S02]  /*09b0*/  IMAD R7, R2, 0x20, R7 ;  /* 0x0000002002077824 */ /* 0x000fe400078e0207 */
[----:B------:R-:W-:Y:S02]  /*09c0*/  IMAD R17, R4, 0x2000, R5 ;  /* 0x0000200004117824 */ /* 0x000fe400078e0205 */
[----:B------:R-:W-:Y:S02]  /*09d0*/  IMAD R20, R12, 0x80, R13 ;  /* 0x000000800c147824 */ /* 0x000fe400078e020d */
[----:B------:R-:W-:Y:S02]  /*09e0*/  IMAD R19, R4, 0x2000, R7 ;  /* 0x0000200004137824 */ /* 0x000fe400078e0207 */
[C---:B------:R-:W-:Y:S02]  /*09f0*/  IMAD.U32 R12, R20.reuse, 0x2, R17 ;  /* 0x00000002140c7824 */ /* 0x040fe400078e0011 */
[----:B------:R-:W-:-:S02]  /*0a00*/  IMAD.U32 R4, R20, 0x2, R19 ;  /* 0x0000000214047824 */ /* 0x000fc400078e0013 */
[----:B------:R-:W-:Y:S02]  /*0a10*/  VIADD R17, R17, 0x1000 ;  /* 0x0000100011117836 */ /* 0x000fe40000000000 */
[----:B------:R-:W-:Y:S01]  /*0a20*/  LDSM.16.M88.4 R12, [R12] ;  /* 0x000000000c0c783b */ /* 0x000fe20000000200 */
[----:B------:R-:W-:Y:S02]  /*0a30*/  VIADD R19, R19, 0x1000 ;  /* 0x0000100013137836 */ /* 0x000fe40000000000 */
[C---:B------:R-:W-:Y:S01]  /*0a40*/  IMAD.U32 R17, R20.reuse, 0x2, R17 ;  /* 0x0000000214117824 */ /* 0x040fe200078e0011 */
[----:B------:R-:W1:Y:S01]  /*0a50*/  LDSM.16.MT88.4 R4, [R4] ;  /* 0x000000000404783b */ /* 0x000e620000004200 */
[----:B------:R-:W-:-:S04]  /*0a60*/  IMAD.U32 R20, R20, 0x2, R19 ;  /* 0x0000000214147824 */ /* 0x000fc800078e0013 */
[----:B------:R-:W-:Y:S04]  /*0a70*/  LDSM.16.M88.4 R16, [R17] ;  /* 0x000000001110783b */ /* 0x000fe80000000200 */
[----:B------:R-:W2:Y:S01]  /*0a80*/  LDSM.16.MT88.4 R20, [R20] ;  /* 0x000000001414783b */ /* 0x000ea20000004200 */
[C---:B-1----:R-:W-:Y:S08]  /*0a90*/  HMMA.16816.F32 R24, R12.reuse, R4, R24 ;  /* 0x000000040c18723c */ /* 0x042ff00000001818 */
[----:B------:R-:W-:-:S12]  /*0aa0*/  HMMA.16816.F32 R8, R12, R6, R8 ;  /* 0x000000060c08723c */ /* 0x000fd80000001808 */
[C---:B--2---:R-:W-:Y:S08]  /*0ab0*/  HMMA.16816.F32 R24, R16.reuse, R20, R24 ;  /* 0x000000141018723c */ /* 0x044ff00000001818 */
[----:B------:R-:W-:Y:S01]  /*0ac0*/  HMMA.16816.F32 R8, R16, R22, R8 ;  /* 0x000000161008723c */ /* 0x000fe20000001808 */
[----:B------:R-:W-:-:S04]  /*0ad0*/  NOP ;  /* 0x0000000000007918 */ /* 0x000fc80000000000 */
[----:B------:R-:W-:-:S15]  /*0ae0*/  @P0 BRA `(.L_x_22) ;  /* 0xfffffffc00400947 */ /* 0x000fde000383ffff */
.L_x_19:
[----:B------:R-:W1:Y:S01]  /*0af0*/  S2R R7, SR_CTAID.X ;  /* 0x0000000000077919 */ /* 0x000e620000002500 */
[----:B------:R-:W2:Y:S01]  /*0b00*/  LDC.64 R4, c[0x0][0x398] ;  /* 0x0000e600ff047b82 */ /* 0x000ea20000000a00 */
[----:B------:R-:W3:Y:S01]  /*0b10*/  S2R R3, SR_CTAID.Y ;  /* 0x0000000000037919 */ /* 0x000ee20000002600 */
[----:B-1----:R-:W-:Y:S02]  /*0b20*/  IMAD R6, R7, 0x8, R2 ;  /* 0x0000000807067824 */ /* 0x002fe400078e0202 */
[----:B---3--:R-:W-:Y:S02]  /*0b30*/  IMAD R0, R3, 0x8, R28 ;  /* 0x0000000803007824 */ /* 0x008fe400078e021c */
[----:B------:R-:W-:Y:S02]  /*0b40*/  IMAD.SHL.U32 R6, R6, 0x10, RZ ;  /* 0x0000001006067824 */ /* 0x000fe400078e00ff */
[----:B------:R-:W-:-:S03]  /*0b50*/  IMAD.SHL.U32 R0, R0, 0x10, RZ ;  /* 0x0000001000007824 */ /* 0x000fc600078e00ff */
[----:B--2---:R-:W-:-:S04]  /*0b60*/  ISETP.GE.AND P0, PT, R6, R5, PT ;  /* 0x000000050600720c */ /* 0x004fc80003f06270 */
[----:B------:R-:W-:-:S13]  /*0b70*/  ISETP.GE.OR P0, PT, R0, R4, P0 ;  /* 0x000000040000720c */ /* 0x000fda0000706670 */
[----:B------:R-:W-:Y:S05]  /*0b80*/  @P0 EXIT ;  /* 0x000000000000094d */ /* 0x000fea0003800000 */
[----:B------:R-:W1:Y:S01]  /*0b90*/  S2R R15, SR_LANEID ;  /* 0x00000000000f7919 */ /* 0x000e620000000000 */
[----:B------:R-:W2:Y:S01]  /*0ba0*/  LDC.64 R2, c[0x0][0x390] ;  /* 0x0000e400ff027b82 */ /* 0x000ea20000000a00 */
[----:B------:R-:W-:Y:S01]  /*0bb0*/  IMAD R7, R0, R5, R6 ;  /* 0x0000000500077224 */ /* 0x000fe200078e0206 */
[----:B------:R-:W-:Y:S01]  /*0bc0*/  SHF.R.U32.HI R17, RZ, 0x1, R5 ;  /* 0x00000001ff117819 */ /* 0x000fe20000011605 */
[----:B------:R-:W-:Y:S01]  /*0bd0*/  IMAD.MOV.U32 R5, RZ, RZ, RZ ;  /* 0x000000ffff057224 */ /* 0x000fe200078e00ff */
[----:B------:R-:W-:Y:S05]  /*0be0*/  WARPSYNC.ALL ;  /* 0x0000000000007948 */ /* 0x000fea0003800000 */
[----:B------:R-:W3:Y:S01]  /*0bf0*/  LDC.64 R12, c[0x0][0x358] ;  /* 0x0000d600ff0c7b82 */ /* 0x000ee20000000a00 */
[----:B--2---:R-:W-:Y:S01]  /*0c00*/  IMAD.WIDE R2, R7, 0x4, R2 ;  /* 0x0000000407027825 */ /* 0x004fe200078e0202 */
[----:B-1----:R-:W-:-:S02]  /*0c10*/  LOP3.LUT R4, R15, 0x3, RZ, 0xc0, !PT ;  /* 0x000000030f047812 */ /* 0x002fc400078ec0ff */
[----:B------:R-:W-:Y:S02]  /*0c20*/  SHF.R.U32.HI R15, RZ, 0x2, R15 ;  /* 0x00000002ff0f7819 */ /* 0x000fe4000001160f */
[C---:B---3--:R-:W-:Y:S02]  /*0c30*/  R2UR UR4, R12.reuse ;  /* 0x000000000c0472ca */ /* 0x048fe400000e0000 */
[----:B------:R-:W-:Y:S01]  /*0c40*/  R2UR UR5, R13 ;  /* 0x000000000d0572ca */ /* 0x000fe200000e0000 */
[----:B------:R-:W-:Y:S01]  /*0c50*/  IMAD.WIDE.U32 R4, R15, R17, R4 ;  /* 0x000000110f047225 */ /* 0x000fe200078e0004 */
[----:B------:R-:W-:Y:S02]  /*0c60*/  R2UR UR6, R12 ;  /* 0x000000000c0672ca */ /* 0x000fe400000e0000 */
[----:B------:R-:W-:Y:S02]  /*0c70*/  R2UR UR7, R13 ;  /* 0x000000000d0772ca */ /* 0x000fe400000e0000 */
[----:B------:R-:W-:-:S02]  /*0c80*/  LEA R2, P0, R4, R2, 0x3 ;  /* 0x0000000204027211 */ /* 0x000fc400078018ff */
[C---:B------:R-:W-:Y:S02]  /*0c90*/  R2UR UR8, R12.reuse ;  /* 0x000000000c0872ca */ /* 0x040fe400000e0000 */
[C---:B------:R-:W-:Y:S02]  /*0ca0*/  R2UR UR9, R13.reuse ;  /* 0x000000000d0972ca */ /* 0x040fe400000e0000 */
[----:B------:R-:W-:Y:S02]  /*0cb0*/  R2UR UR10, R12 ;  /* 0x000000000c0a72ca */ /* 0x000fe400000e0000 */
[----:B------:R-:W-:Y:S02]  /*0cc0*/  R2UR UR11, R13 ;  /* 0x000000000d0b72ca */ /* 0x000fe400000e0000 */
[----:B------:R-:W-:-:S03]  /*0cd0*/  LEA.HI.X R3, R4, R3, R5, 0x3, P0 ;  /* 0x0000000304037211 */ /* 0x000fc600000f1c05 */
[----:B------:R-:W-:Y:S02]  /*0ce0*/  IMAD.WIDE.U32 R4, R17, 0x40, R2 ;  /* 0x0000004011047825 */ /* 0x000fe400078e0002 */
[----:B------:R-:W-:Y:S04]  /*0cf0*/  STG.E.64 desc[UR4][R2.64], R24 ;  /* 0x0000001802007986 */ /* 0x000fe8000c101b04 */
[----:B------:R-:W-:Y:S04]  /*0d00*/  STG.E.64 desc[UR6][R4.64], R26 ;  /* 0x0000001a04007986 */ /* 0x000fe8000c101b06 */
[----:B------:R-:W-:Y:S04]  /*0d10*/  STG.E.64 desc[UR8][R2.64+0x20], R8 ;  /* 0x0000200802007986 */ /* 0x000fe8000c101b08 */
[----:B------:R-:W-:Y:S01]  /*0d20*/  STG.E.64 desc[UR10][R4.64+0x20], R10 ;  /* 0x0000200a04007986 */ /* 0x000fe2000c101b0a */
[----:B------:R-:W-:Y:S05]  /*0d30*/  EXIT ;  /* 0x000000000000794d */ /* 0x000fea0003800000 */
.L_x_23:
[----:B------:R-:W-:-:S00]  /*0d40*/  BRA `(.L_x_23) ;  /* 0xfffffffc00fc7947 */ /* 0x000fc0000383ffff */
[----:B------:R-:W-:-:S00]  /*0d50*/  NOP ;  /* 0x0000000000007918 */ /* 0x000fc00000000000 */
        /* <DEDUP_REMOVED lines=10> */
.L_x_24:


//--------------------- .nv.shared._Z17warpSpecializedTCPK6__halfS1_Pfiii --------------------------
	.section	.nv.shared._Z17warpSpecializedTCPK6__halfS1_Pfiii,"aw",@nobits
	.sectionflags	@""
	.align	4
.nv.shared._Z17warpSpecializedTCPK6__halfS1_Pfiii:
	.zero		33800


//--------------------- .nv.shared.reserved.0     --------------------------
	.section	.nv.shared.reserved.0,"aw",@nobits
	.weak		__nv_reservedSMEM_offset_0_alias
	.size		__nv_reservedSMEM_offset_0_alias, 0, 64
	.other		__nv_reservedSMEM_offset_0_alias,@"STO_CUDA_RESERVED_SHARED STV_DEFAULT"
__nv_reservedSMEM_offset_0_alias:
	.zero		0
	.zero		64


//--------------------- .nv.constant0._Z17warpSpecializedTCPK6__halfS1_Pfiii --------------------------
	.section	.nv.constant0._Z17warpSpecializedTCPK6__halfS1_Pfiii,"a",@progbits
	.sectionflags	@""
	.align	4
.nv.constant0._Z17warpSpecializedTCPK6__halfS1_Pfiii:
	.zero		932


//--------------------- SYMBOLS --------------------------

	.type		.nv.reservedSmem.offset0,@object
	.size		.nv.reservedSmem.offset0,0x4
	.type		.nv.reservedSmem.cap,@object
	.size		.nv.reservedSmem.cap,0x4
